//
// Generated by NVIDIA NVVM Compiler
//
// Compiler Build ID: CL-36424714
// Cuda compilation tools, release 13.0, V13.0.88
// Based on NVVM 20.0.0
//

.version 9.0
.target sm_100
.address_size 64

	// .globl	_Z14convolution_1dPfS_i
// _ZZ14convolution_1dPfS_iE4tile has been demoted

.visible .entry _Z14convolution_1dPfS_i(
	.param .u64 .ptr .align 1 _Z14convolution_1dPfS_i_param_0,
	.param .u64 .ptr .align 1 _Z14convolution_1dPfS_i_param_1,
	.param .u32 _Z14convolution_1dPfS_i_param_2
)
{
	.reg .pred 	%p<6>;
	.reg .b32 	%r<12>;
	.reg .b32 	%f<20>;
	.reg .b64 	%rd<13>;
	// demoted variable
	.shared .align 4 .b8 _ZZ14convolution_1dPfS_iE4tile[136];
	ld.param.u64 	%rd3, [_Z14convolution_1dPfS_i_param_0];
	ld.param.u64 	%rd2, [_Z14convolution_1dPfS_i_param_1];
	ld.param.u32 	%r6, [_Z14convolution_1dPfS_i_param_2];
	cvta.to.global.u64 	%rd1, %rd3;
	mov.u32 	%r7, %ctaid.x;
	mov.u32 	%r1, %ntid.x;
	mov.u32 	%r2, %tid.x;
	mad.lo.s32 	%r3, %r7, %r1, %r2;
	setp.ge.s32 	%p1, %r3, %r6;
	mov.f32 	%f17, 0f00000000;
	@%p1 bra 	$L__BB0_2;
	mul.wide.s32 	%rd4, %r3, 4;
	add.s64 	%rd5, %rd1, %rd4;
	ld.global.f32 	%f17, [%rd5];
$L__BB0_2:
	shl.b32 	%r8, %r2, 2;
	mov.u32 	%r9, _ZZ14convolution_1dPfS_iE4tile;
	add.s32 	%r4, %r9, %r8;
	st.shared.f32 	[%r4+4], %f17;
	setp.ne.s32 	%p2, %r2, 0;
	@%p2 bra 	$L__BB0_8;
	setp.lt.s32 	%p3, %r3, 1;
	mov.f32 	%f18, 0f00000000;
	@%p3 bra 	$L__BB0_5;
	add.s32 	%r10, %r3, -1;
	mul.wide.u32 	%rd6, %r10, 4;
	add.s64 	%rd7, %rd1, %rd6;
	ld.global.f32 	%f18, [%rd7];
$L__BB0_5:
	st.shared.f32 	[_ZZ14convolution_1dPfS_iE4tile], %f18;
	add.s32 	%r5, %r3, %r1;
	setp.ge.u32 	%p4, %r5, %r6;
	mov.f32 	%f19, 0f00000000;
	@%p4 bra 	$L__BB0_7;
	mul.wide.u32 	%rd8, %r5, 4;
	add.s64 	%rd9, %rd1, %rd8;
	ld.global.f32 	%f19, [%rd9];
$L__BB0_7:
	st.shared.f32 	[_ZZ14convolution_1dPfS_iE4tile+132], %f19;
$L__BB0_8:
	setp.ge.s32 	%p5, %r3, %r6;
	bar.sync 	0;
	@%p5 bra 	$L__BB0_10;
	add.s32 	%r11, %r3, 1;
	cvt.rn.f32.s32 	%f10, %r11;
	ld.shared.f32 	%f11, [%r4];
	fma.rn.f32 	%f12, %f11, %f10, 0f00000000;
	ld.shared.f32 	%f13, [%r4+4];
	fma.rn.f32 	%f14, %f13, %f10, %f12;
	ld.shared.f32 	%f15, [%r4+8];
	fma.rn.f32 	%f16, %f15, %f10, %f14;
	cvta.to.global.u64 	%rd10, %rd2;
	mul.wide.s32 	%rd11, %r3, 4;
	add.s64 	%rd12, %rd10, %rd11;
	st.global.f32 	[%rd12], %f16;
$L__BB0_10:
	ret;

}


// ===== COMPILED SASS (sm_100) =====

	.target	sm_100

	.elftype	@"ET_EXEC"


//--------------------- .note.nv.tkinfo           --------------------------
	.section	.note.nv.tkinfo,"",@"SHT_NOTE"
	.sectionflags	@"SHF_NOTE_NV_TKINFO"
	.tkinfo
        /*0018*/ 	.word	0x00000002
        /*0030*/ 	.string	""
        /*0030*/ 	.string	"ptxas"
        /*0030*/ 	.string	"Cuda compilation tools, release 13.0, V13.0.88"
        /*0030*/ 	.string	"Build cuda_13.0.r13.0/compiler.36424714_0"
        /*0030*/ 	.string	"-arch sm_100 -m 64 "



//--------------------- .note.nv.cuinfo           --------------------------
	.section	.note.nv.cuinfo,"",@"SHT_NOTE"
	.sectionflags	@"SHF_NOTE_NV_CUINFO"
        /*0018*/ 	.short	0x0002
        /*001a*/ 	.short	0x0064
        /*001c*/ 	.short	0x0082
	.zero		2


//--------------------- .nv.info                  --------------------------
	.section	.nv.info,"",@"SHT_CUDA_INFO"
	.align	4


	//----- nvinfo : EIATTR_REGCOUNT
	.align		4
        /*0000*/ 	.byte	0x04, 0x2f
        /*0002*/ 	.short	(.L_1 - .L_0)
	.align		4
.L_0:
        /*0004*/ 	.word	index@(_Z14convolution_1dPfS_i)
        /*0008*/ 	.word	0x0000000e


	//----- nvinfo : EIATTR_FRAME_SIZE
	.align		4
.L_1:
        /*000c*/ 	.byte	0x04, 0x11
        /*000e*/ 	.short	(.L_3 - .L_2)
	.align		4
.L_2:
        /*0010*/ 	.word	index@(_Z14convolution_1dPfS_i)
        /*0014*/ 	.word	0x00000000


	//----- nvinfo : EIATTR_MIN_STACK_SIZE
	.align		4
.L_3:
        /*0018*/ 	.byte	0x04, 0x12
        /*001a*/ 	.short	(.L_5 - .L_4)
	.align		4
.L_4:
        /*001c*/ 	.word	index@(_Z14convolution_1dPfS_i)
        /*0020*/ 	.word	0x00000000
.L_5:


//--------------------- .nv.compat                --------------------------
	.section	.nv.compat,"",@"SHT_CUDA_COMPAT_INFO"
	.align	4
        /*0000*/ 	.byte	0x02, 0x09, 0x00, 0x00, 0x02, 0x02, 0x01, 0x00, 0x02, 0x05, 0x05, 0x00, 0x03, 0x07, 0x01, 0x01
        /*0010*/ 	.byte	0x02, 0x03, 0x00, 0x00, 0x02, 0x06, 0x01, 0x00, 0x04, 0x0b, 0x08, 0x00, 0x09, 0x00, 0x00, 0x00
        /*0020*/ 	.byte	0x00, 0x00, 0x00, 0x00


//--------------------- .nv.info._Z14convolution_1dPfS_i --------------------------
	.section	.nv.info._Z14convolution_1dPfS_i,"",@"SHT_CUDA_INFO"
	.sectionflags	@""
	.align	4


	//----- nvinfo : EIATTR_CUDA_API_VERSION
	.align		4
        /*0000*/ 	.byte	0x04, 0x37
        /*0002*/ 	.short	(.L_7 - .L_6)
.L_6:
        /*0004*/ 	.word	0x00000082


	//----- nvinfo : EIATTR_KPARAM_INFO
	.align		4
.L_7:
        /*0008*/ 	.byte	0x04, 0x17
        /*000a*/ 	.short	(.L_9 - .L_8)
.L_8:
        /*000c*/ 	.word	0x00000000
        /*0010*/ 	.short	0x0002
        /*0012*/ 	.short	0x0010
        /*0014*/ 	.byte	0x00, 0xf0, 0x11, 0x00


	//----- nvinfo : EIATTR_KPARAM_INFO
	.align		4
.L_9:
        /*0018*/ 	.byte	0x04, 0x17
        /*001a*/ 	.short	(.L_11 - .L_10)
.L_10:
        /*001c*/ 	.word	0x00000000
        /*0020*/ 	.short	0x0001
        /*0022*/ 	.short	0x0008
        /*0024*/ 	.byte	0x00, 0xf5, 0x21, 0x00


	//----- nvinfo : EIATTR_KPARAM_INFO
	.align		4
.L_11:
        /*0028*/ 	.byte	0x04, 0x17
        /*002a*/ 	.short	(.L_13 - .L_12)
.L_12:
        /*002c*/ 	.word	0x00000000
        /*0030*/ 	.short	0x0000
        /*0032*/ 	.short	0x0000
        /*0034*/ 	.byte	0x00, 0xf5, 0x21, 0x00


	//----- nvinfo : EIATTR_SPARSE_MMA_MASK
	.align		4
.L_13:
        /*0038*/ 	.byte	0x03, 0x50
        /*003a*/ 	.short	0x0000


	//----- nvinfo : EIATTR_MAXREG_COUNT
	.align		4
        /*003c*/ 	.byte	0x03, 0x1b
        /*003e*/ 	.short	0x00ff


	//----- nvinfo : EIATTR_NUM_BARRIERS
	.align		4
        /*0040*/ 	.byte	0x02, 0x4c
        /*0042*/ 	.byte	0x01
	.zero		1


	//----- nvinfo : EIATTR_MERCURY_ISA_VERSION
	.align		4
        /*0044*/ 	.byte	0x03, 0x5f
        /*0046*/ 	.short	0x0101


	//----- nvinfo : EIATTR_VRC_CTA_INIT_COUNT
	.align		4
        /*0048*/ 	.byte	0x02, 0x4a
	.zero		1
	.zero		1


	//----- nvinfo : EIATTR_EXIT_INSTR_OFFSETS
	.align		4
        /*004c*/ 	.byte	0x04, 0x1c
        /*004e*/ 	.short	(.L_15 - .L_14)


	//   ....[0]....
.L_14:
        /*0050*/ 	.word	0x00000240


	//   ....[1]....
        /*0054*/ 	.word	0x00000300


	//----- nvinfo : EIATTR_CRS_STACK_SIZE
	.align		4
.L_15:
        /*0058*/ 	.byte	0x04, 0x1e
        /*005a*/ 	.short	(.L_17 - .L_16)
.L_16:
        /*005c*/ 	.word	0x00000000


	//----- nvinfo : EIATTR_CBANK_PARAM_SIZE
	.align		4
.L_17:
        /*0060*/ 	.byte	0x03, 0x19
        /*0062*/ 	.short	0x0014


	//----- nvinfo : EIATTR_PARAM_CBANK
	.align		4
        /*0064*/ 	.byte	0x04, 0x0a
        /*0066*/ 	.short	(.L_19 - .L_18)
	.align		4
.L_18:
        /*0068*/ 	.word	index@(.nv.constant0._Z14convolution_1dPfS_i)
        /*006c*/ 	.short	0x0380
        /*006e*/ 	.short	0x0014


	//----- nvinfo : EIATTR_SW_WAR
	.align		4
.L_19:
        /*0070*/ 	.byte	0x04, 0x36
        /*0072*/ 	.short	(.L_21 - .L_20)
.L_20:
        /*0074*/ 	.word	0x00000008
.L_21:


//--------------------- .nv.callgraph             --------------------------
	.section	.nv.callgraph,"",@"SHT_CUDA_CALLGRAPH"
	.align	4
	.sectionentsize	8
	.align		4
        /*0000*/ 	.word	0x00000000
	.align		4
        /*0004*/ 	.word	0xffffffff
	.align		4
        /*0008*/ 	.word	0x00000000
	.align		4
        /*000c*/ 	.word	0xfffffffe
	.align		4
        /*0010*/ 	.word	0x00000000
	.align		4
        /*0014*/ 	.word	0xfffffffd
	.align		4
        /*0018*/ 	.word	0x00000000
	.align		4
        /*001c*/ 	.word	0xfffffffc


//--------------------- .text._Z14convolution_1dPfS_i --------------------------
	.section	.text._Z14convolution_1dPfS_i,"ax",@progbits
	.align	128
        .global         _Z14convolution_1dPfS_i
        .type           _Z14convolution_1dPfS_i,@function
        .size           _Z14convolution_1dPfS_i,(.L_x_3 - _Z14convolution_1dPfS_i)
        .other          _Z14convolution_1dPfS_i,@"STO_CUDA_ENTRY STV_DEFAULT"
_Z14convolution_1dPfS_i:
.text._Z14convolution_1dPfS_i:
[----:B------:R-:W-:Y:S01]  /*0000*/  LDC R1, c[0x0][0x37c] ;  /* 0x0000df00ff017b82 */ /* 0x000fe20000000800 */
[----:B------:R-:W0:Y:S07]  /*0010*/  S2R R6, SR_TID.X ;  /* 0x0000000000067919 */ /* 0x000e2e0000002100 */
[----:B------:R-:W0:Y:S01]  /*0020*/  S2UR UR4, SR_CTAID.X ;  /* 0x00000000000479c3 */ /* 0x000e220000002500 */
[----:B------:R-:W1:Y:S01]  /*0030*/  LDCU UR8, c[0x0][0x390] ;  /* 0x00007200ff0877ac */ /* 0x000e620008000800 */
[----:B------:R-:W-:Y:S01]  /*0040*/  HFMA2 R0, -RZ, RZ, 0, 0 ;  /* 0x00000000ff007431 */ /* 0x000fe200000001ff */
[----:B------:R-:W2:Y:S05]  /*0050*/  LDCU.64 UR6, c[0x0][0x358] ;  /* 0x00006b00ff0677ac */ /* 0x000eaa0008000a00 */
[----:B------:R-:W0:Y:S02]  /*0060*/  LDC R11, c[0x0][0x360] ;  /* 0x0000d800ff0b7b82 */ /* 0x000e240000000800 */
[----:B0-----:R-:W-:-:S05]  /*0070*/  IMAD R2, R11, UR4, R6 ;  /* 0x000000040b027c24 */ /* 0x001fca000f8e0206 */
[----:B-1----:R-:W-:-:S13]  /*0080*/  ISETP.GE.AND P0, PT, R2, UR8, PT ;  /* 0x0000000802007c0c */ /* 0x002fda000bf06270 */
[----:B------:R-:W0:Y:S02]  /*0090*/  @!P0 LDC.64 R4, c[0x0][0x380] ;  /* 0x0000e000ff048b82 */ /* 0x000e240000000a00 */
[----:B0-----:R-:W-:-:S05]  /*00a0*/  @!P0 IMAD.WIDE R4, R2, 0x4, R4 ;  /* 0x0000000402048825 */ /* 0x001fca00078e0204 */
[----:B--2---:R-:W2:Y:S01]  /*00b0*/  @!P0 LDG.E R0, desc[UR6][R4.64] ;  /* 0x0000000604008981 */ /* 0x004ea2000c1e1900 */
[----:B------:R-:W0:Y:S01]  /*00c0*/  S2UR UR5, SR_CgaCtaId ;  /* 0x00000000000579c3 */ /* 0x000e220000008800 */
[----:B------:R-:W-:Y:S01]  /*00d0*/  UMOV UR4, 0x400 ;  /* 0x0000040000047882 */ /* 0x000fe20000000000 */
[----:B------:R-:W-:Y:S01]  /*00e0*/  ISETP.NE.AND P1, PT, R6, RZ, PT ;  /* 0x000000ff0600720c */ /* 0x000fe20003f25270 */
[----:B------:R-:W-:Y:S01]  /*00f0*/  BSSY.RECONVERGENT B0, `(.L_x_0) ;  /* 0x0000013000007945 */ /* 0x000fe20003800200 */
[----:B0-----:R-:W-:-:S06]  /*0100*/  ULEA UR4, UR5, UR4, 0x18 ;  /* 0x0000000405047291 */ /* 0x001fcc000f8ec0ff */
[----:B------:R-:W-:-:S05]  /*0110*/  LEA R9, R6, UR4, 0x2 ;  /* 0x0000000406097c11 */ /* 0x000fca000f8e10ff */
[----:B--2---:R0:W-:Y:S01]  /*0120*/  STS [R9+0x4], R0 ;  /* 0x0000040009007388 */ /* 0x0041e20000000800 */
[----:B------:R-:W-:Y:S05]  /*0130*/  @P1 BRA `(.L_x_1) ;  /* 0x0000000000381947 */ /* 0x000fea0003800000 */
[C---:B------:R-:W-:Y:S01]  /*0140*/  IADD3 R11, PT, PT, R2.reuse, R11, RZ ;  /* 0x0000000b020b7210 */ /* 0x040fe20007ffe0ff */
[----:B------:R-:W-:Y:S01]  /*0150*/  IMAD.MOV.U32 R8, RZ, RZ, RZ ;  /* 0x000000ffff087224 */ /* 0x000fe200078e00ff */
[----:B------:R-:W-:Y:S02]  /*0160*/  ISETP.GE.AND P1, PT, R2, 0x1, PT ;  /* 0x000000010200780c */ /* 0x000fe40003f26270 */
[----:B------:R-:W-:Y:S02]  /*0170*/  ISETP.GE.U32.AND P2, PT, R11, UR8, PT ;  /* 0x000000080b007c0c */ /* 0x000fe4000bf46070 */
[----:B0-----:R-:W-:-:S09]  /*0180*/  MOV R0, RZ ;  /* 0x000000ff00007202 */ /* 0x001fd20000000f00 */
[----:B------:R-:W0:Y:S01]  /*0190*/  @P1 LDC.64 R4, c[0x0][0x380] ;  /* 0x0000e000ff041b82 */ /* 0x000e220000000a00 */
[----:B------:R-:W-:-:S07]  /*01a0*/  @P1 IADD3 R3, PT, PT, R2, -0x1, RZ ;  /* 0xffffffff02031810 */ /* 0x000fce0007ffe0ff */
[----:B------:R-:W1:Y:S01]  /*01b0*/  @!P2 LDC.64 R6, c[0x0][0x380] ;  /* 0x0000e000ff06ab82 */ /* 0x000e620000000a00 */
[----:B0-----:R-:W-:-:S05]  /*01c0*/  @P1 IMAD.WIDE.U32 R4, R3, 0x4, R4 ;  /* 0x0000000403041825 */ /* 0x001fca00078e0004 */
[----:B------:R-:W2:Y:S01]  /*01d0*/  @P1 LDG.E R8, desc[UR6][R4.64] ;  /* 0x0000000604081981 */ /* 0x000ea2000c1e1900 */
[----:B-1----:R-:W-:-:S05]  /*01e0*/  @!P2 IMAD.WIDE.U32 R6, R11, 0x4, R6 ;  /* 0x000000040b06a825 */ /* 0x002fca00078e0006 */
[----:B------:R-:W3:Y:S04]  /*01f0*/  @!P2 LDG.E R0, desc[UR6][R6.64] ;  /* 0x000000060600a981 */ /* 0x000ee8000c1e1900 */
[----:B--2---:R1:W-:Y:S04]  /*0200*/  STS [UR4], R8 ;  /* 0x00000008ff007988 */ /* 0x0043e80008000804 */
[----:B---3--:R1:W-:Y:S02]  /*0210*/  STS [UR4+0x84], R0 ;  /* 0x00008400ff007988 */ /* 0x0083e40008000804 */
.L_x_1:
[----:B------:R-:W-:Y:S05]  /*0220*/  BSYNC.RECONVERGENT B0 ;  /* 0x0000000000007941 */ /* 0x000fea0003800200 */
.L_x_0:
[----:B------:R-:W-:Y:S06]  /*0230*/  BAR.SYNC.DEFER_BLOCKING 0x0 ;  /* 0x0000000000007b1d */ /* 0x000fec0000010000 */
[----:B------:R-:W-:Y:S05]  /*0240*/  @P0 EXIT ;  /* 0x000000000000094d */ /* 0x000fea0003800000 */
[----:B------:R-:W2:Y:S01]  /*0250*/  LDS R3, [R9] ;  /* 0x0000000009037984 */ /* 0x000ea20000000800 */
[----:B------:R-:W3:Y:S01]  /*0260*/  LDC.64 R4, c[0x0][0x388] ;  /* 0x0000e200ff047b82 */ /* 0x000ee20000000a00 */
[----:B01----:R-:W-:Y:S02]  /*0270*/  VIADD R0, R2, 0x1 ;  /* 0x0000000102007836 */ /* 0x003fe40000000000 */
[----:B------:R-:W0:Y:S03]  /*0280*/  LDS R6, [R9+0x4] ;  /* 0x0000040009067984 */ /* 0x000e260000000800 */
[----:B------:R-:W-:Y:S01]  /*0290*/  I2FP.F32.S32 R0, R0 ;  /* 0x0000000000007245 */ /* 0x000fe20000201400 */
[----:B------:R-:W1:Y:S04]  /*02a0*/  LDS R8, [R9+0x8] ;  /* 0x0000080009087984 */ /* 0x000e680000000800 */
[----:B--2---:R-:W-:-:S04]  /*02b0*/  FFMA R3, R0, R3, RZ ;  /* 0x0000000300037223 */ /* 0x004fc800000000ff */
[----:B0-----:R-:W-:Y:S01]  /*02c0*/  FFMA R7, R0, R6, R3 ;  /* 0x0000000600077223 */ /* 0x001fe20000000003 */
[----:B---3--:R-:W-:-:S04]  /*02d0*/  IMAD.WIDE R2, R2, 0x4, R4 ;  /* 0x0000000402027825 */ /* 0x008fc800078e0204 */
[----:B-1----:R-:W-:-:S05]  /*02e0*/  FFMA R7, R0, R8, R7 ;  /* 0x0000000800077223 */ /* 0x002fca0000000007 */
[----:B------:R-:W-:Y:S01]  /*02f0*/  STG.E desc[UR6][R2.64], R7 ;  /* 0x0000000702007986 */ /* 0x000fe2000c101906 */
[----:B------:R-:W-:Y:S05]  /*0300*/  EXIT ;  /* 0x000000000000794d */ /* 0x000fea0003800000 */
.L_x_2:
[----:B------:R-:W-:-:S00]  /*0310*/  BRA `(.L_x_2) ;  /* 0xfffffffc00fc7947 */ /* 0x000fc0000383ffff */
[----:B------:R-:W-:-:S00]  /*0320*/  NOP ;  /* 0x0000000000007918 */ /* 0x000fc00000000000 */
        /* <DEDUP_REMOVED lines=13> */
.L_x_3:


//--------------------- .nv.shared._Z14convolution_1dPfS_i --------------------------
	.section	.nv.shared._Z14convolution_1dPfS_i,"aw",@nobits
	.sectionflags	@""
	.align	4
.nv.shared._Z14convolution_1dPfS_i:
	.zero		1160


//--------------------- .nv.shared.reserved.0     --------------------------
	.section	.nv.shared.reserved.0,"aw",@nobits
	.weak		__nv_reservedSMEM_offset_0_alias
	.size		__nv_reservedSMEM_offset_0_alias, 0, 64
	.other		__nv_reservedSMEM_offset_0_alias,@"STO_CUDA_RESERVED_SHARED STV_DEFAULT"
__nv_reservedSMEM_offset_0_alias:
	.zero		0
	.zero		64


//--------------------- .nv.constant0._Z14convolution_1dPfS_i --------------------------
	.section	.nv.constant0._Z14convolution_1dPfS_i,"a",@progbits
	.sectionflags	@""
	.align	4
.nv.constant0._Z14convolution_1dPfS_i:
	.zero		916


//--------------------- SYMBOLS --------------------------

	.type		.nv.reservedSmem.offset0,@object
	.size		.nv.reservedSmem.offset0,0x4
	.type		.nv.reservedSmem.cap,@object
	.size		.nv.reservedSmem.cap,0x4
